	.headerflags	@"EF_CUDA_TEXMODE_UNIFIED EF_CUDA_64BIT_ADDRESS EF_CUDA_ACCELERATORS EF_CUDA_SM90 EF_CUDA_VIRTUAL_SM(EF_CUDA_SM90)"
	.elftype	@"ET_EXEC"


//--------------------- .nv.info                  --------------------------
	.section	.nv.info,"",@"SHT_CUDA_INFO"
	.align	4


	//----- nvinfo : EIATTR_REGCOUNT
	.align		4
        /*0000*/ 	.byte	0x04, 0x2f
        /*0002*/ 	.short	(.L_1 - .L_0)
	.align		4
.L_0:
        /*0004*/ 	.word	index@(triton_poi_fused_constant_pad_nd_relu_13)
        /*0008*/ 	.word	0x0000000e


	//----- nvinfo : EIATTR_MIN_STACK_SIZE
	.align		4
.L_1:
        /*000c*/ 	.byte	0x04, 0x12
        /*000e*/ 	.short	(.L_3 - .L_2)
	.align		4
.L_2:
        /*0010*/ 	.word	index@(triton_poi_fused_constant_pad_nd_relu_13)
        /*0014*/ 	.word	0x00000000


	//----- nvinfo : EIATTR_FRAME_SIZE
	.align		4
.L_3:
        /*0018*/ 	.byte	0x04, 0x11
        /*001a*/ 	.short	(.L_5 - .L_4)
	.align		4
.L_4:
        /*001c*/ 	.word	index@(triton_poi_fused_constant_pad_nd_relu_13)
        /*0020*/ 	.word	0x00000000


	//----- nvinfo : EIATTR_MIN_STACK_SIZE
	.align		4
.L_5:
        /*0024*/ 	.byte	0x04, 0x12
        /*0026*/ 	.short	(.L_7 - .L_6)
	.align		4
.L_6:
        /*0028*/ 	.word	index@(triton_poi_fused_constant_pad_nd_relu_13)
        /*002c*/ 	.word	0x00000000
.L_7:


//--------------------- .nv.info.triton_poi_fused_constant_pad_nd_relu_13 --------------------------
	.section	.nv.info.triton_poi_fused_constant_pad_nd_relu_13,"",@"SHT_CUDA_INFO"
	.sectionflags	@""
	.align	4


	//----- nvinfo : EIATTR_CUDA_API_VERSION
	.align		4
        /*0000*/ 	.byte	0x04, 0x37
        /*0002*/ 	.short	(.L_9 - .L_8)
.L_8:
        /*0004*/ 	.word	0x0000007c


	//----- nvinfo : EIATTR_KPARAM_INFO
	.align		4
.L_9:
        /*0008*/ 	.byte	0x04, 0x17
        /*000a*/ 	.short	(.L_11 - .L_10)
.L_10:
        /*000c*/ 	.word	0x00000000
        /*0010*/ 	.short	0x0002
        /*0012*/ 	.short	0x0010
        /*0014*/ 	.byte	0x00, 0xf0, 0x11, 0x00


	//----- nvinfo : EIATTR_KPARAM_INFO
	.align		4
.L_11:
        /*0018*/ 	.byte	0x04, 0x17
        /*001a*/ 	.short	(.L_13 - .L_12)
.L_12:
        /*001c*/ 	.word	0x00000000
        /*0020*/ 	.short	0x0001
        /*0022*/ 	.short	0x0008
        /*0024*/ 	.byte	0x00, 0xf4, 0x21, 0x00


	//----- nvinfo : EIATTR_KPARAM_INFO
	.align		4
.L_13:
        /*0028*/ 	.byte	0x04, 0x17
        /*002a*/ 	.short	(.L_15 - .L_14)
.L_14:
        /*002c*/ 	.word	0x00000000
        /*0030*/ 	.short	0x0000
        /*0032*/ 	.short	0x0000
        /*0034*/ 	.byte	0x00, 0xf4, 0x21, 0x00


	//----- nvinfo : EIATTR_SPARSE_MMA_MASK
	.align		4
.L_15:
        /*0038*/ 	.byte	0x03, 0x50
        /*003a*/ 	.short	0x0000


	//----- nvinfo : EIATTR_MAXREG_COUNT
	.align		4
        /*003c*/ 	.byte	0x03, 0x1b
        /*003e*/ 	.short	0x00ff


	//----- nvinfo : EIATTR_EXIT_INSTR_OFFSETS
	.align		4
        /*0040*/ 	.byte	0x04, 0x1c
        /*0042*/ 	.short	(.L_17 - .L_16)


	//   ....[0]....
.L_16:
        /*0044*/ 	.word	0x00000460


	//   ....[1]....
        /*0048*/ 	.word	0x00000480


	//----- nvinfo : EIATTR_REQNTID
	.align		4
.L_17:
        /*004c*/ 	.byte	0x04, 0x10
        /*004e*/ 	.short	(.L_19 - .L_18)
.L_18:
        /*0050*/ 	.word	0x00000080
        /*0054*/ 	.word	0x00000001
        /*0058*/ 	.word	0x00000001


	//----- nvinfo : EIATTR_CBANK_PARAM_SIZE
	.align		4
.L_19:
        /*005c*/ 	.byte	0x03, 0x19
        /*005e*/ 	.short	0x0014


	//----- nvinfo : EIATTR_PARAM_CBANK
	.align		4
        /*0060*/ 	.byte	0x04, 0x0a
        /*0062*/ 	.short	(.L_21 - .L_20)
	.align		4
.L_20:
        /*0064*/ 	.word	index@(.nv.constant0.triton_poi_fused_constant_pad_nd_relu_13)
        /*0068*/ 	.short	0x0210
        /*006a*/ 	.short	0x0014


	//----- nvinfo : EIATTR_SW_WAR
	.align		4
.L_21:
        /*006c*/ 	.byte	0x04, 0x36
        /*006e*/ 	.short	(.L_23 - .L_22)
.L_22:
        /*0070*/ 	.word	0x00000008
.L_23:


//--------------------- .nv.callgraph             --------------------------
	.section	.nv.callgraph,"",@"SHT_CUDA_CALLGRAPH"
	.align	4
	.sectionentsize	8
	.align		4
        /*0000*/ 	.word	0x00000000
	.align		4
        /*0004*/ 	.word	0xffffffff
	.align		4
        /*0008*/ 	.word	0x00000000
	.align		4
        /*000c*/ 	.word	0xfffffffe
	.align		4
        /*0010*/ 	.word	0x00000000
	.align		4
        /*0014*/ 	.word	0xfffffffd
	.align		4
        /*0018*/ 	.word	0x00000000
	.align		4
        /*001c*/ 	.word	0xfffffffc


//--------------------- .text.triton_poi_fused_constant_pad_nd_relu_13 --------------------------
	.section	.text.triton_poi_fused_constant_pad_nd_relu_13,"ax",@progbits
	.align	128
        .global         triton_poi_fused_constant_pad_nd_relu_13
        .type           triton_poi_fused_constant_pad_nd_relu_13,@function
        .size           triton_poi_fused_constant_pad_nd_relu_13,(.L_x_1 - triton_poi_fused_constant_pad_nd_relu_13)
        .other          triton_poi_fused_constant_pad_nd_relu_13,@"STO_CUDA_ENTRY STV_DEFAULT"
triton_poi_fused_constant_pad_nd_relu_13:
.text.triton_poi_fused_constant_pad_nd_relu_13:
[----:B------:R-:W0:Y:S02]  /*0000*/  LDC R1, c[0x0][0x28] ;  /* 0x00000a00ff017b82 */ /* 0x000e240000000800 */
[----:B------:R-:W1:Y:S01]  /*0010*/  S2R R0, SR_TID.X ;  /* 0x0000000000007919 */ /* 0x000e620000002100 */
[----:B------:R-:W-:Y:S01]  /*0020*/  ULDC.64 UR4, c[0x0][0x210] ;  /* 0x0000840000047ab9 */ /* 0x000fe20000000a00 */
[----:B------:R-:W2:Y:S01]  /*0030*/  S2R R3, SR_CTAID.X ;  /* 0x0000000000037919 */ /* 0x000ea20000002500 */
[----:B-1----:R-:W-:-:S05]  /*0040*/  IMAD.SHL.U32 R0, R0, 0x2, RZ ;  /* 0x0000000200007824 */ /* 0x002fca00078e00ff */
[----:B------:R-:W-:-:S05]  /*0050*/  LOP3.LUT R0, R0, 0xfe, RZ, 0xc0, !PT ;  /* 0x000000fe00007812 */ /* 0x000fca00078ec0ff */
[----:B--2---:R-:W-:-:S04]  /*0060*/  IMAD R0, R3, 0x100, R0 ;  /* 0x0000010003007824 */ /* 0x004fc800078e0200 */
[----:B------:R-:W-:-:S04]  /*0070*/  IMAD.HI R3, R0, 0x3e0f83e1, RZ ;  /* 0x3e0f83e100037827 */ /* 0x000fc800078e02ff */
[C---:B------:R-:W-:Y:S01]  /*0080*/  VIADD R2, R0.reuse, 0x1 ;  /* 0x0000000100027836 */ /* 0x040fe20000000000 */
[----:B------:R-:W-:Y:S01]  /*0090*/  SHF.R.U32.HI R4, RZ, 0x1f, R3 ;  /* 0x0000001fff047819 */ /* 0x000fe20000011603 */
[----:B------:R-:W-:-:S03]  /*00a0*/  IMAD.HI R6, R0, 0x3c2e1347, RZ ;  /* 0x3c2e134700067827 */ /* 0x000fc600078e02ff */
[----:B------:R-:W-:Y:S01]  /*00b0*/  LEA.HI.SX32 R3, R3, R4, 0x1d ;  /* 0x0000000403037211 */ /* 0x000fe200078feaff */
[----:B------:R-:W-:Y:S01]  /*00c0*/  IMAD.HI R4, R2, 0x3e0f83e1, RZ ;  /* 0x3e0f83e102047827 */ /* 0x000fe200078e02ff */
[----:B------:R-:W-:-:S03]  /*00d0*/  SHF.R.U32.HI R7, RZ, 0x1f, R6 ;  /* 0x0000001fff077819 */ /* 0x000fc60000011606 */
[----:B------:R-:W-:Y:S01]  /*00e0*/  IMAD.HI R8, R3, 0x3e0f83e1, RZ ;  /* 0x3e0f83e103087827 */ /* 0x000fe200078e02ff */
[----:B------:R-:W-:Y:S02]  /*00f0*/  SHF.R.U32.HI R5, RZ, 0x1f, R4 ;  /* 0x0000001fff057819 */ /* 0x000fe40000011604 */
[----:B------:R-:W-:Y:S02]  /*0100*/  LEA.HI R7, R6, R7, RZ, 0x18 ;  /* 0x0000000706077211 */ /* 0x000fe400078fc0ff */
[----:B------:R-:W-:Y:S01]  /*0110*/  LEA.HI.SX32 R5, R4, R5, 0x1d ;  /* 0x0000000504057211 */ /* 0x000fe200078feaff */
[----:B------:R-:W-:Y:S01]  /*0120*/  IMAD.HI R4, R2, 0x3c2e1347, RZ ;  /* 0x3c2e134702047827 */ /* 0x000fe200078e02ff */
[----:B------:R-:W-:-:S03]  /*0130*/  SHF.R.U32.HI R9, RZ, 0x1f, R8 ;  /* 0x0000001fff097819 */ /* 0x000fc60000011608 */
[----:B------:R-:W-:Y:S01]  /*0140*/  IMAD.HI R6, R5, 0x3e0f83e1, RZ ;  /* 0x3e0f83e105067827 */ /* 0x000fe200078e02ff */
[----:B------:R-:W-:Y:S02]  /*0150*/  LEA.HI.SX32 R8, R8, R9, 0x1d ;  /* 0x0000000908087211 */ /* 0x000fe400078feaff */
[----:B------:R-:W-:Y:S01]  /*0160*/  SHF.R.U32.HI R9, RZ, 0x1f, R4 ;  /* 0x0000001fff097819 */ /* 0x000fe20000011604 */
[----:B------:R-:W-:Y:S01]  /*0170*/  IMAD.SHL.U32 R10, R7, 0x400, RZ ;  /* 0x00000400070a7824 */ /* 0x000fe200078e00ff */
[----:B------:R-:W-:Y:S01]  /*0180*/  SHF.R.U32.HI R7, RZ, 0x1f, R6 ;  /* 0x0000001fff077819 */ /* 0x000fe20000011606 */
[----:B------:R-:W-:Y:S01]  /*0190*/  IMAD R8, R8, -0x21, R3 ;  /* 0xffffffdf08087824 */ /* 0x000fe200078e0203 */
[----:B------:R-:W-:Y:S01]  /*01a0*/  LEA.HI R9, R4, R9, RZ, 0x18 ;  /* 0x0000000904097211 */ /* 0x000fe200078fc0ff */
[----:B------:R-:W-:Y:S01]  /*01b0*/  IMAD R3, R3, -0x21, R0 ;  /* 0xffffffdf03037824 */ /* 0x000fe200078e0200 */
[----:B------:R-:W-:Y:S01]  /*01c0*/  LEA.HI.SX32 R6, R6, R7, 0x1d ;  /* 0x0000000706067211 */ /* 0x000fe200078feaff */
[C---:B------:R-:W-:Y:S01]  /*01d0*/  IMAD.SHL.U32 R4, R8.reuse, 0x20, RZ ;  /* 0x0000002008047824 */ /* 0x040fe200078e00ff */
[--C-:B------:R-:W-:Y:S01]  /*01e0*/  SHF.R.S32.HI R7, RZ, 0x1f, R10.reuse ;  /* 0x0000001fff077819 */ /* 0x100fe2000001140a */
[----:B------:R-:W-:Y:S01]  /*01f0*/  IMAD.SHL.U32 R9, R9, 0x400, RZ ;  /* 0x0000040009097824 */ /* 0x000fe200078e00ff */
[-C--:B------:R-:W-:Y:S01]  /*0200*/  VIMNMX R8, R8, R3.reuse, PT ;  /* 0x0000000308087248 */ /* 0x080fe20003fe0100 */
[----:B------:R-:W-:Y:S01]  /*0210*/  IMAD R6, R6, -0x21, R5 ;  /* 0xffffffdf06067824 */ /* 0x000fe200078e0205 */
[----:B------:R-:W-:-:S02]  /*0220*/  IADD3 R11, P0, P2, R4, R3, R10 ;  /* 0x00000003040b7210 */ /* 0x000fc40007a1e00a */
[----:B------:R-:W-:Y:S01]  /*0230*/  SHF.R.S32.HI R10, RZ, 0x1f, R3 ;  /* 0x0000001fff0a7819 */ /* 0x000fe20000011403 */
[----:B------:R-:W-:Y:S01]  /*0240*/  IMAD R3, R5, -0x21, R2 ;  /* 0xffffffdf05037824 */ /* 0x000fe200078e0202 */
[----:B------:R-:W-:Y:S01]  /*0250*/  SHF.R.S32.HI R4, RZ, 0x1f, R4 ;  /* 0x0000001fff047819 */ /* 0x000fe20000011404 */
[----:B------:R-:W-:Y:S01]  /*0260*/  IMAD.SHL.U32 R2, R6, 0x20, RZ ;  /* 0x0000002006027824 */ /* 0x000fe200078e00ff */
[----:B------:R-:W-:Y:S02]  /*0270*/  ISETP.GT.AND P1, PT, R8, RZ, PT ;  /* 0x000000ff0800720c */ /* 0x000fe40003f24270 */
[----:B------:R-:W-:Y:S02]  /*0280*/  IADD3.X R10, R4, R10, R7, P0, P2 ;  /* 0x0000000a040a7210 */ /* 0x000fe400007e4407 */
[----:B------:R-:W-:Y:S02]  /*0290*/  ISETP.GE.AND P0, PT, R0, 0x4410, PT ;  /* 0x000044100000780c */ /* 0x000fe40003f06270 */
[----:B------:R-:W-:-:S02]  /*02a0*/  VIMNMX R8, R6, R3, PT ;  /* 0x0000000306087248 */ /* 0x000fc40003fe0100 */
[--C-:B------:R-:W-:Y:S02]  /*02b0*/  IADD3 R7, P5, P6, R2, R3, R9.reuse ;  /* 0x0000000302077210 */ /* 0x100fe40007ebe009 */
[----:B------:R-:W-:Y:S01]  /*02c0*/  SHF.R.S32.HI R5, RZ, 0x1f, R9 ;  /* 0x0000001fff057819 */ /* 0x000fe20000011409 */
[----:B------:R-:W-:Y:S01]  /*02d0*/  IMAD.MOV.U32 R9, RZ, RZ, RZ ;  /* 0x000000ffff097224 */ /* 0x000fe200078e00ff */
[----:B------:R-:W-:Y:S02]  /*02e0*/  SHF.R.S32.HI R3, RZ, 0x1f, R3 ;  /* 0x0000001fff037819 */ /* 0x000fe40000011403 */
[----:B------:R-:W-:Y:S02]  /*02f0*/  SHF.R.S32.HI R2, RZ, 0x1f, R2 ;  /* 0x0000001fff027819 */ /* 0x000fe40000011402 */
[----:B------:R-:W-:Y:S02]  /*0300*/  ISETP.LT.AND P3, PT, R0, 0x4410, P1 ;  /* 0x000044100000780c */ /* 0x000fe40000f61270 */
[----:B------:R-:W-:-:S02]  /*0310*/  ISETP.GT.AND P2, PT, R8, RZ, !P0 ;  /* 0x000000ff0800720c */ /* 0x000fc40004744270 */
[----:B------:R-:W-:Y:S02]  /*0320*/  LEA R4, P4, R11, UR4, 0x2 ;  /* 0x000000040b047c11 */ /* 0x000fe4000f8810ff */
[----:B------:R-:W-:Y:S02]  /*0330*/  IADD3.X R2, R2, R3, R5, P5, P6 ;  /* 0x0000000302027210 */ /* 0x000fe40002fec405 */
[----:B------:R-:W-:Y:S02]  /*0340*/  LEA R6, P5, R7, UR4, 0x2 ;  /* 0x0000000407067c11 */ /* 0x000fe4000f8a10ff */
[----:B------:R-:W-:Y:S01]  /*0350*/  LEA.HI.X R5, R11, UR5, R10, 0x2, P4 ;  /* 0x000000050b057c11 */ /* 0x000fe2000a0f140a */
[----:B------:R-:W-:Y:S01]  /*0360*/  IMAD.MOV.U32 R10, RZ, RZ, RZ ;  /* 0x000000ffff0a7224 */ /* 0x000fe200078e00ff */
[----:B------:R-:W-:Y:S01]  /*0370*/  LEA.HI.X R7, R7, UR5, R2, 0x2, P5 ;  /* 0x0000000507077c11 */ /* 0x000fe2000a8f1402 */
[----:B------:R-:W-:Y:S01]  /*0380*/  ULDC.64 UR4, c[0x0][0x208] ;  /* 0x0000820000047ab9 */ /* 0x000fe20000000a00 */
[----:B------:R-:W1:Y:S01]  /*0390*/  LDC.64 R2, c[0x0][0x218] ;  /* 0x00008600ff027b82 */ /* 0x000e620000000a00 */
[----:B------:R-:W2:Y:S04]  /*03a0*/  @P3 LDG.E R9, desc[UR4][R4.64+-0x84] ;  /* 0xffff7c0404093981 */ /* 0x000ea8000c1e1900 */
[----:B------:R-:W3:Y:S01]  /*03b0*/  @P2 LDG.E R10, desc[UR4][R6.64+-0x84] ;  /* 0xffff7c04060a2981 */ /* 0x000ee2000c1e1900 */
[----:B-1----:R-:W-:Y:S01]  /*03c0*/  IMAD.WIDE R2, R0, 0x4, R2 ;  /* 0x0000000400027825 */ /* 0x002fe200078e0202 */
[----:B--2---:R-:W-:-:S02]  /*03d0*/  SEL R9, R9, RZ, P3 ;  /* 0x000000ff09097207 */ /* 0x004fc40001800000 */
[----:B---3--:R-:W-:Y:S02]  /*03e0*/  SEL R10, R10, RZ, P2 ;  /* 0x000000ff0a0a7207 */ /* 0x008fe40001000000 */
[C---:B------:R-:W-:Y:S02]  /*03f0*/  FSETP.GEU.AND P3, PT, R9.reuse, RZ, PT ;  /* 0x000000ff0900720b */ /* 0x040fe40003f6e000 */
[----:B------:R-:W-:Y:S02]  /*0400*/  FSETP.GEU.AND P4, PT, R10, RZ, PT ;  /* 0x000000ff0a00720b */ /* 0x000fe40003f8e000 */
[----:B------:R-:W-:Y:S02]  /*0410*/  ISETP.GT.AND P2, PT, R8, RZ, PT ;  /* 0x000000ff0800720c */ /* 0x000fe40003f44270 */
[----:B------:R-:W-:Y:S02]  /*0420*/  FSEL R8, R9, RZ, P3 ;  /* 0x000000ff09087208 */ /* 0x000fe40001800000 */
[----:B------:R-:W-:-:S02]  /*0430*/  FSEL R10, R10, RZ, P4 ;  /* 0x000000ff0a0a7208 */ /* 0x000fc40002000000 */
[----:B------:R-:W-:Y:S02]  /*0440*/  SEL R8, R8, RZ, P1 ;  /* 0x000000ff08087207 */ /* 0x000fe40000800000 */
[----:B------:R-:W-:Y:S01]  /*0450*/  SEL R9, R10, RZ, P2 ;  /* 0x000000ff0a097207 */ /* 0x000fe20001000000 */
[----:B------:R-:W-:Y:S06]  /*0460*/  @P0 EXIT ;  /* 0x000000000000094d */ /* 0x000fec0003800000 */
[----:B------:R-:W-:Y:S01]  /*0470*/  STG.E.64 desc[UR4][R2.64], R8 ;  /* 0x0000000802007986 */ /* 0x000fe2000c101b04 */
[----:B------:R-:W-:Y:S05]  /*0480*/  EXIT ;  /* 0x000000000000794d */ /* 0x000fea0003800000 */
.L_x_0:
[----:B------:R-:W-:-:S00]  /*0490*/  BRA `(.L_x_0) ;  /* 0xfffffffc00fc7947 */ /* 0x000fc0000383ffff */
[----:B------:R-:W-:-:S00]  /*04a0*/  NOP ;  /* 0x0000000000007918 */ /* 0x000fc00000000000 */
        /* <DEDUP_REMOVED lines=13> */
.L_x_1:


//--------------------- .nv.constant0.triton_poi_fused_constant_pad_nd_relu_13 --------------------------
	.section	.nv.constant0.triton_poi_fused_constant_pad_nd_relu_13,"a",@progbits
	.sectionflags	@""
	.align	4
.nv.constant0.triton_poi_fused_constant_pad_nd_relu_13:
	.zero		548
